//
// Generated by NVIDIA NVVM Compiler
//
// Compiler Build ID: CL-36424714
// Cuda compilation tools, release 13.0, V13.0.88
// Based on NVVM 20.0.0
//

.version 9.0
.target sm_100
.address_size 64

	// .globl	_Z12thinEdgesGPUPiS_ii

.visible .entry _Z12thinEdgesGPUPiS_ii(
	.param .u64 .ptr .align 1 _Z12thinEdgesGPUPiS_ii_param_0,
	.param .u64 .ptr .align 1 _Z12thinEdgesGPUPiS_ii_param_1,
	.param .u32 _Z12thinEdgesGPUPiS_ii_param_2,
	.param .u32 _Z12thinEdgesGPUPiS_ii_param_3
)
{
	.reg .pred 	%p<6>;
	.reg .b32 	%r<37>;
	.reg .b64 	%rd<12>;

	ld.param.u64 	%rd2, [_Z12thinEdgesGPUPiS_ii_param_0];
	ld.param.u64 	%rd3, [_Z12thinEdgesGPUPiS_ii_param_1];
	ld.param.u32 	%r3, [_Z12thinEdgesGPUPiS_ii_param_2];
	ld.param.u32 	%r4, [_Z12thinEdgesGPUPiS_ii_param_3];
	mov.u32 	%r6, %ctaid.y;
	mov.u32 	%r7, %ntid.y;
	mov.u32 	%r8, %tid.y;
	mad.lo.s32 	%r9, %r6, %r7, %r8;
	mov.u32 	%r10, %ctaid.x;
	mov.u32 	%r11, %ntid.x;
	mov.u32 	%r12, %tid.x;
	mad.lo.s32 	%r13, %r10, %r11, %r12;
	add.s32 	%r2, %r13, 1;
	add.s32 	%r14, %r3, -2;
	setp.gt.s32 	%p1, %r2, %r14;
	add.s32 	%r15, %r4, -2;
	setp.ge.s32 	%p2, %r9, %r15;
	or.pred  	%p3, %p1, %p2;
	@%p3 bra 	$L__BB0_3;
	add.s32 	%r16, %r9, 1;
	cvta.to.global.u64 	%rd4, %rd2;
	cvta.to.global.u64 	%rd5, %rd3;
	mad.lo.s32 	%r17, %r3, %r9, %r3;
	add.s32 	%r18, %r17, %r2;
	mul.wide.s32 	%rd6, %r18, 4;
	add.s64 	%rd7, %rd5, %rd6;
	ld.global.u32 	%r19, [%rd7];
	setp.gt.s32 	%p4, %r19, 0;
	add.s32 	%r20, %r19, -2;
	selp.b32 	%r21, %r20, 1, %p4;
	selp.u32 	%r22, 1, 0, %p4;
	add.s32 	%r23, %r16, %r22;
	add.s32 	%r24, %r21, %r2;
	mad.lo.s32 	%r25, %r23, %r3, %r24;
	mul.wide.s32 	%rd8, %r25, 4;
	add.s64 	%rd9, %rd4, %rd8;
	ld.global.u32 	%r26, [%rd9];
	add.s64 	%rd1, %rd4, %rd6;
	ld.global.u32 	%r27, [%rd1];
	selp.s32 	%r29, -1, 0, %p4;
	add.s32 	%r30, %r16, %r29;
	sub.s32 	%r31, %r2, %r21;
	mad.lo.s32 	%r32, %r30, %r3, %r31;
	mul.wide.s32 	%rd10, %r32, 4;
	add.s64 	%rd11, %rd4, %rd10;
	ld.global.u32 	%r33, [%rd11];
	max.s32 	%r35, %r26, %r33;
	setp.le.s32 	%p5, %r35, %r27;
	@%p5 bra 	$L__BB0_3;
	mov.b32 	%r36, 0;
	st.global.u32 	[%rd1], %r36;
$L__BB0_3:
	ret;

}


// ===== COMPILED SASS (sm_100) =====

	.target	sm_100

	.elftype	@"ET_EXEC"


//--------------------- .note.nv.tkinfo           --------------------------
	.section	.note.nv.tkinfo,"",@"SHT_NOTE"
	.sectionflags	@"SHF_NOTE_NV_TKINFO"
	.tkinfo
        /*0018*/ 	.word	0x00000002
        /*0030*/ 	.string	""
        /*0030*/ 	.string	"ptxas"
        /*0030*/ 	.string	"Cuda compilation tools, release 13.0, V13.0.88"
        /*0030*/ 	.string	"Build cuda_13.0.r13.0/compiler.36424714_0"
        /*0030*/ 	.string	"-arch sm_100 -m 64 "



//--------------------- .note.nv.cuinfo           --------------------------
	.section	.note.nv.cuinfo,"",@"SHT_NOTE"
	.sectionflags	@"SHF_NOTE_NV_CUINFO"
        /*0018*/ 	.short	0x0002
        /*001a*/ 	.short	0x0064
        /*001c*/ 	.short	0x0082
	.zero		2


//--------------------- .nv.info                  --------------------------
	.section	.nv.info,"",@"SHT_CUDA_INFO"
	.align	4


	//----- nvinfo : EIATTR_REGCOUNT
	.align		4
        /*0000*/ 	.byte	0x04, 0x2f
        /*0002*/ 	.short	(.L_1 - .L_0)
	.align		4
.L_0:
        /*0004*/ 	.word	index@(_Z12thinEdgesGPUPiS_ii)
        /*0008*/ 	.word	0x0000000f


	//----- nvinfo : EIATTR_FRAME_SIZE
	.align		4
.L_1:
        /*000c*/ 	.byte	0x04, 0x11
        /*000e*/ 	.short	(.L_3 - .L_2)
	.align		4
.L_2:
        /*0010*/ 	.word	index@(_Z12thinEdgesGPUPiS_ii)
        /*0014*/ 	.word	0x00000000


	//----- nvinfo : EIATTR_MIN_STACK_SIZE
	.align		4
.L_3:
        /*0018*/ 	.byte	0x04, 0x12
        /*001a*/ 	.short	(.L_5 - .L_4)
	.align		4
.L_4:
        /*001c*/ 	.word	index@(_Z12thinEdgesGPUPiS_ii)
        /*0020*/ 	.word	0x00000000
.L_5:


//--------------------- .nv.compat                --------------------------
	.section	.nv.compat,"",@"SHT_CUDA_COMPAT_INFO"
	.align	4
        /*0000*/ 	.byte	0x02, 0x09, 0x00, 0x00, 0x02, 0x02, 0x01, 0x00, 0x02, 0x05, 0x05, 0x00, 0x03, 0x07, 0x01, 0x01
        /*0010*/ 	.byte	0x02, 0x03, 0x00, 0x00, 0x02, 0x06, 0x01, 0x00, 0x04, 0x0b, 0x08, 0x00, 0x09, 0x00, 0x00, 0x00
        /*0020*/ 	.byte	0x00, 0x00, 0x00, 0x00


//--------------------- .nv.info._Z12thinEdgesGPUPiS_ii --------------------------
	.section	.nv.info._Z12thinEdgesGPUPiS_ii,"",@"SHT_CUDA_INFO"
	.sectionflags	@""
	.align	4


	//----- nvinfo : EIATTR_CUDA_API_VERSION
	.align		4
        /*0000*/ 	.byte	0x04, 0x37
        /*0002*/ 	.short	(.L_7 - .L_6)
.L_6:
        /*0004*/ 	.word	0x00000082


	//----- nvinfo : EIATTR_KPARAM_INFO
	.align		4
.L_7:
        /*0008*/ 	.byte	0x04, 0x17
        /*000a*/ 	.short	(.L_9 - .L_8)
.L_8:
        /*000c*/ 	.word	0x00000000
        /*0010*/ 	.short	0x0003
        /*0012*/ 	.short	0x0014
        /*0014*/ 	.byte	0x00, 0xf0, 0x11, 0x00


	//----- nvinfo : EIATTR_KPARAM_INFO
	.align		4
.L_9:
        /*0018*/ 	.byte	0x04, 0x17
        /*001a*/ 	.short	(.L_11 - .L_10)
.L_10:
        /*001c*/ 	.word	0x00000000
        /*0020*/ 	.short	0x0002
        /*0022*/ 	.short	0x0010
        /*0024*/ 	.byte	0x00, 0xf0, 0x11, 0x00


	//----- nvinfo : EIATTR_KPARAM_INFO
	.align		4
.L_11:
        /*0028*/ 	.byte	0x04, 0x17
        /*002a*/ 	.short	(.L_13 - .L_12)
.L_12:
        /*002c*/ 	.word	0x00000000
        /*0030*/ 	.short	0x0001
        /*0032*/ 	.short	0x0008
        /*0034*/ 	.byte	0x00, 0xf5, 0x21, 0x00


	//----- nvinfo : EIATTR_KPARAM_INFO
	.align		4
.L_13:
        /*0038*/ 	.byte	0x04, 0x17
        /*003a*/ 	.short	(.L_15 - .L_14)
.L_14:
        /*003c*/ 	.word	0x00000000
        /*0040*/ 	.short	0x0000
        /*0042*/ 	.short	0x0000
        /*0044*/ 	.byte	0x00, 0xf5, 0x21, 0x00


	//----- nvinfo : EIATTR_SPARSE_MMA_MASK
	.align		4
.L_15:
        /*0048*/ 	.byte	0x03, 0x50
        /*004a*/ 	.short	0x0000


	//----- nvinfo : EIATTR_MAXREG_COUNT
	.align		4
        /*004c*/ 	.byte	0x03, 0x1b
        /*004e*/ 	.short	0x00ff


	//----- nvinfo : EIATTR_MERCURY_ISA_VERSION
	.align		4
        /*0050*/ 	.byte	0x03, 0x5f
        /*0052*/ 	.short	0x0101


	//----- nvinfo : EIATTR_VRC_CTA_INIT_COUNT
	.align		4
        /*0054*/ 	.byte	0x02, 0x4a
	.zero		1
	.zero		1


	//----- nvinfo : EIATTR_EXIT_INSTR_OFFSETS
	.align		4
        /*0058*/ 	.byte	0x04, 0x1c
        /*005a*/ 	.short	(.L_17 - .L_16)


	//   ....[0]....
.L_16:
        /*005c*/ 	.word	0x000000f0


	//   ....[1]....
        /*0060*/ 	.word	0x000002b0


	//   ....[2]....
        /*0064*/ 	.word	0x000002d0


	//----- nvinfo : EIATTR_CBANK_PARAM_SIZE
	.align		4
.L_17:
        /*0068*/ 	.byte	0x03, 0x19
        /*006a*/ 	.short	0x0018


	//----- nvinfo : EIATTR_PARAM_CBANK
	.align		4
        /*006c*/ 	.byte	0x04, 0x0a
        /*006e*/ 	.short	(.L_19 - .L_18)
	.align		4
.L_18:
        /*0070*/ 	.word	index@(.nv.constant0._Z12thinEdgesGPUPiS_ii)
        /*0074*/ 	.short	0x0380
        /*0076*/ 	.short	0x0018


	//----- nvinfo : EIATTR_SW_WAR
	.align		4
.L_19:
        /*0078*/ 	.byte	0x04, 0x36
        /*007a*/ 	.short	(.L_21 - .L_20)
.L_20:
        /*007c*/ 	.word	0x00000008
.L_21:


//--------------------- .nv.callgraph             --------------------------
	.section	.nv.callgraph,"",@"SHT_CUDA_CALLGRAPH"
	.align	4
	.sectionentsize	8
	.align		4
        /*0000*/ 	.word	0x00000000
	.align		4
        /*0004*/ 	.word	0xffffffff
	.align		4
        /*0008*/ 	.word	0x00000000
	.align		4
        /*000c*/ 	.word	0xfffffffe
	.align		4
        /*0010*/ 	.word	0x00000000
	.align		4
        /*0014*/ 	.word	0xfffffffd
	.align		4
        /*0018*/ 	.word	0x00000000
	.align		4
        /*001c*/ 	.word	0xfffffffc


//--------------------- .text._Z12thinEdgesGPUPiS_ii --------------------------
	.section	.text._Z12thinEdgesGPUPiS_ii,"ax",@progbits
	.align	128
        .global         _Z12thinEdgesGPUPiS_ii
        .type           _Z12thinEdgesGPUPiS_ii,@function
        .size           _Z12thinEdgesGPUPiS_ii,(.L_x_1 - _Z12thinEdgesGPUPiS_ii)
        .other          _Z12thinEdgesGPUPiS_ii,@"STO_CUDA_ENTRY STV_DEFAULT"
_Z12thinEdgesGPUPiS_ii:
.text._Z12thinEdgesGPUPiS_ii:
[----:B------:R-:W-:Y:S01]  /*0000*/  LDC R1, c[0x0][0x37c] ;  /* 0x0000df00ff017b82 */ /* 0x000fe20000000800 */
[----:B------:R-:W0:Y:S07]  /*0010*/  S2R R0, SR_TID.Y ;  /* 0x0000000000007919 */ /* 0x000e2e0000002200 */
[----:B------:R-:W0:Y:S01]  /*0020*/  S2UR UR4, SR_CTAID.Y ;  /* 0x00000000000479c3 */ /* 0x000e220000002600 */
[----:B------:R-:W1:Y:S07]  /*0030*/  S2R R6, SR_TID.X ;  /* 0x0000000000067919 */ /* 0x000e6e0000002100 */
[----:B------:R-:W0:Y:S08]  /*0040*/  LDC R9, c[0x0][0x364] ;  /* 0x0000d900ff097b82 */ /* 0x000e300000000800 */
[----:B------:R-:W1:Y:S08]  /*0050*/  S2UR UR5, SR_CTAID.X ;  /* 0x00000000000579c3 */ /* 0x000e700000002500 */
[----:B------:R-:W1:Y:S08]  /*0060*/  LDC R5, c[0x0][0x360] ;  /* 0x0000d800ff057b82 */ /* 0x000e700000000800 */
[----:B------:R-:W2:Y:S01]  /*0070*/  LDC.64 R2, c[0x0][0x390] ;  /* 0x0000e400ff027b82 */ /* 0x000ea20000000a00 */
[----:B0-----:R-:W-:-:S02]  /*0080*/  IMAD R9, R9, UR4, R0 ;  /* 0x0000000409097c24 */ /* 0x001fc4000f8e0200 */
[----:B-1----:R-:W-:-:S04]  /*0090*/  IMAD R0, R5, UR5, R6 ;  /* 0x0000000505007c24 */ /* 0x002fc8000f8e0206 */
[----:B------:R-:W-:Y:S01]  /*00a0*/  VIADD R0, R0, 0x1 ;  /* 0x0000000100007836 */ /* 0x000fe20000000000 */
[----:B--2---:R-:W-:Y:S02]  /*00b0*/  IADD3 R4, PT, PT, R3, -0x2, RZ ;  /* 0xfffffffe03047810 */ /* 0x004fe40007ffe0ff */
[----:B------:R-:W-:Y:S02]  /*00c0*/  IADD3 R3, PT, PT, R2, -0x2, RZ ;  /* 0xfffffffe02037810 */ /* 0x000fe40007ffe0ff */
[----:B------:R-:W-:-:S04]  /*00d0*/  ISETP.GE.AND P0, PT, R9, R4, PT ;  /* 0x000000040900720c */ /* 0x000fc80003f06270 */
[----:B------:R-:W-:-:S13]  /*00e0*/  ISETP.GT.OR P0, PT, R0, R3, P0 ;  /* 0x000000030000720c */ /* 0x000fda0000704670 */
[----:B------:R-:W-:Y:S05]  /*00f0*/  @P0 EXIT ;  /* 0x000000000000094d */ /* 0x000fea0003800000 */
[----:B------:R-:W0:Y:S01]  /*0100*/  LDC.64 R6, c[0x0][0x388] ;  /* 0x0000e200ff067b82 */ /* 0x000e220000000a00 */
[----:B------:R-:W1:Y:S01]  /*0110*/  LDCU.64 UR4, c[0x0][0x358] ;  /* 0x00006b00ff0477ac */ /* 0x000e620008000a00 */
[----:B------:R-:W-:-:S05]  /*0120*/  IMAD R3, R9, R2, R2 ;  /* 0x0000000209037224 */ /* 0x000fca00078e0202 */
[----:B------:R-:W-:Y:S01]  /*0130*/  IADD3 R11, PT, PT, R0, R3, RZ ;  /* 0x00000003000b7210 */ /* 0x000fe20007ffe0ff */
[----:B------:R-:W2:Y:S04]  /*0140*/  LDC.64 R4, c[0x0][0x380] ;  /* 0x0000e000ff047b82 */ /* 0x000ea80000000a00 */
[----:B0-----:R-:W-:-:S06]  /*0150*/  IMAD.WIDE R6, R11, 0x4, R6 ;  /* 0x000000040b067825 */ /* 0x001fcc00078e0206 */
[----:B-1----:R-:W3:Y:S01]  /*0160*/  LDG.E R6, desc[UR4][R6.64] ;  /* 0x0000000406067981 */ /* 0x002ee2000c1e1900 */
[C---:B------:R-:W-:Y:S01]  /*0170*/  IADD3 R3, PT, PT, R9.reuse, 0x1, RZ ;  /* 0x0000000109037810 */ /* 0x040fe20007ffe0ff */
[----:B------:R-:W-:Y:S01]  /*0180*/  VIADD R10, R9, 0x2 ;  /* 0x00000002090a7836 */ /* 0x000fe20000000000 */
[----:B------:R-:W-:Y:S02]  /*0190*/  MOV R12, R9 ;  /* 0x00000009000c7202 */ /* 0x000fe40000000f00 */
[C---:B---3--:R-:W-:Y:S01]  /*01a0*/  ISETP.GT.AND P0, PT, R6.reuse, RZ, PT ;  /* 0x000000ff0600720c */ /* 0x048fe20003f04270 */
[----:B------:R-:W-:-:S05]  /*01b0*/  VIADD R8, R6, 0xfffffffe ;  /* 0xfffffffe06087836 */ /* 0x000fca0000000000 */
[----:B------:R-:W-:-:S07]  /*01c0*/  SEL R9, R8, 0x1, P0 ;  /* 0x0000000108097807 */ /* 0x000fce0000000000 */
[----:B------:R-:W-:Y:S01]  /*01d0*/  @!P0 IADD3 R10, PT, PT, R3, RZ, RZ ;  /* 0x000000ff030a8210 */ /* 0x000fe20007ffe0ff */
[----:B------:R-:W-:Y:S01]  /*01e0*/  @!P0 IMAD.MOV R12, RZ, RZ, R3 ;  /* 0x000000ffff0c8224 */ /* 0x000fe200078e0203 */
[CC--:B------:R-:W-:Y:S02]  /*01f0*/  IADD3 R3, PT, PT, R0.reuse, R9.reuse, RZ ;  /* 0x0000000900037210 */ /* 0x0c0fe40007ffe0ff */
[----:B------:R-:W-:-:S03]  /*0200*/  IADD3 R9, PT, PT, R0, -R9, RZ ;  /* 0x8000000900097210 */ /* 0x000fc60007ffe0ff */
[C---:B------:R-:W-:Y:S02]  /*0210*/  IMAD R3, R2.reuse, R10, R3 ;  /* 0x0000000a02037224 */ /* 0x040fe400078e0203 */
[----:B------:R-:W-:Y:S02]  /*0220*/  IMAD R7, R2, R12, R9 ;  /* 0x0000000c02077224 */ /* 0x000fe400078e0209 */
[----:B--2---:R-:W-:-:S04]  /*0230*/  IMAD.WIDE R2, R3, 0x4, R4 ;  /* 0x0000000403027825 */ /* 0x004fc800078e0204 */
[--C-:B------:R-:W-:Y:S02]  /*0240*/  IMAD.WIDE R6, R7, 0x4, R4.reuse ;  /* 0x0000000407067825 */ /* 0x100fe400078e0204 */
[----:B------:R-:W2:Y:S02]  /*0250*/  LDG.E R2, desc[UR4][R2.64] ;  /* 0x0000000402027981 */ /* 0x000ea4000c1e1900 */
[----:B------:R-:W-:Y:S02]  /*0260*/  IMAD.WIDE R4, R11, 0x4, R4 ;  /* 0x000000040b047825 */ /* 0x000fe400078e0204 */
[----:B------:R-:W2:Y:S04]  /*0270*/  LDG.E R7, desc[UR4][R6.64] ;  /* 0x0000000406077981 */ /* 0x000ea8000c1e1900 */
[----:B------:R-:W3:Y:S01]  /*0280*/  LDG.E R0, desc[UR4][R4.64] ;  /* 0x0000000404007981 */ /* 0x000ee2000c1e1900 */
[----:B--2---:R-:W-:-:S04]  /*0290*/  VIMNMX R9, PT, PT, R2, R7, !PT ;  /* 0x0000000702097248 */ /* 0x004fc80007fe0100 */
[----:B---3--:R-:W-:-:S13]  /*02a0*/  ISETP.GT.AND P0, PT, R9, R0, PT ;  /* 0x000000000900720c */ /* 0x008fda0003f04270 */
[----:B------:R-:W-:Y:S05]  /*02b0*/  @!P0 EXIT ;  /* 0x000000000000894d */ /* 0x000fea0003800000 */
[----:B------:R-:W-:Y:S01]  /*02c0*/  STG.E desc[UR4][R4.64], RZ ;  /* 0x000000ff04007986 */ /* 0x000fe2000c101904 */
[----:B------:R-:W-:Y:S05]  /*02d0*/  EXIT ;  /* 0x000000000000794d */ /* 0x000fea0003800000 */
.L_x_0:
[----:B------:R-:W-:-:S00]  /*02e0*/  BRA `(.L_x_0) ;  /* 0xfffffffc00fc7947 */ /* 0x000fc0000383ffff */
[----:B------:R-:W-:-:S00]  /*02f0*/  NOP ;  /* 0x0000000000007918 */ /* 0x000fc00000000000 */
        /* <DEDUP_REMOVED lines=8> */
.L_x_1:


//--------------------- .nv.shared.reserved.0     --------------------------
	.section	.nv.shared.reserved.0,"aw",@nobits
	.weak		__nv_reservedSMEM_offset_0_alias
	.size		__nv_reservedSMEM_offset_0_alias, 0, 64
	.other		__nv_reservedSMEM_offset_0_alias,@"STO_CUDA_RESERVED_SHARED STV_DEFAULT"
__nv_reservedSMEM_offset_0_alias:
	.zero		0
	.zero		64


//--------------------- .nv.constant0._Z12thinEdgesGPUPiS_ii --------------------------
	.section	.nv.constant0._Z12thinEdgesGPUPiS_ii,"a",@progbits
	.sectionflags	@""
	.align	4
.nv.constant0._Z12thinEdgesGPUPiS_ii:
	.zero		920


//--------------------- SYMBOLS --------------------------

	.type		.nv.reservedSmem.offset0,@object
	.size		.nv.reservedSmem.offset0,0x4
